//
// Generated by NVIDIA NVVM Compiler
//
// Compiler Build ID: CL-36424714
// Cuda compilation tools, release 13.0, V13.0.88
// Based on NVVM 20.0.0
//

.version 9.0
.target sm_100
.address_size 64

	// .globl	_Z5hellov
.extern .func  (.param .b32 func_retval0) vprintf
(
	.param .b64 vprintf_param_0,
	.param .b64 vprintf_param_1
)
;
.global .align 1 .b8 $str[28] = {66, 108, 111, 99, 107, 32, 73, 100, 58, 32, 37, 100, 44, 32, 84, 104, 114, 101, 97, 100, 32, 73, 100, 58, 32, 37, 100};

.visible .entry _Z5hellov()
{
	.local .align 8 .b8 	__local_depot0[24];
	.reg .b64 	%SP;
	.reg .b64 	%SPL;
	.reg .b32 	%r<9>;
	.reg .b64 	%rd<5>;

	mov.u64 	%SPL, __local_depot0;
	cvta.local.u64 	%SP, %SPL;
	add.u64 	%rd1, %SP, 0;
	add.u64 	%rd2, %SPL, 0;
	mov.u32 	%r1, %ctaid.x;
	mov.u32 	%r2, %ctaid.y;
	mov.u32 	%r3, %ctaid.z;
	mov.u32 	%r4, %tid.x;
	mov.u32 	%r5, %tid.y;
	mov.u32 	%r6, %tid.z;
	st.local.v2.u32 	[%rd2], {%r1, %r2};
	st.local.v2.u32 	[%rd2+8], {%r3, %r4};
	st.local.v2.u32 	[%rd2+16], {%r5, %r6};
	mov.u64 	%rd3, $str;
	cvta.global.u64 	%rd4, %rd3;
	{ // callseq 0, 0
	.param .b64 param0;
	st.param.b64 	[param0], %rd4;
	.param .b64 param1;
	st.param.b64 	[param1], %rd1;
	.param .b32 retval0;
	call.uni (retval0), 
	vprintf, 
	(
	param0, 
	param1
	);
	ld.param.b32 	%r7, [retval0];
	} // callseq 0
	ret;

}


// ===== COMPILED SASS (sm_100) =====

	.target	sm_100

	.elftype	@"ET_EXEC"


//--------------------- .note.nv.tkinfo           --------------------------
	.section	.note.nv.tkinfo,"",@"SHT_NOTE"
	.sectionflags	@"SHF_NOTE_NV_TKINFO"
	.tkinfo
        /*0018*/ 	.word	0x00000002
        /*0030*/ 	.string	""
        /*0030*/ 	.string	"ptxas"
        /*0030*/ 	.string	"Cuda compilation tools, release 13.0, V13.0.88"
        /*0030*/ 	.string	"Build cuda_13.0.r13.0/compiler.36424714_0"
        /*0030*/ 	.string	"-arch sm_100 -m 64 "



//--------------------- .note.nv.cuinfo           --------------------------
	.section	.note.nv.cuinfo,"",@"SHT_NOTE"
	.sectionflags	@"SHF_NOTE_NV_CUINFO"
        /*0018*/ 	.short	0x0002
        /*001a*/ 	.short	0x0064
        /*001c*/ 	.short	0x0082
	.zero		2


//--------------------- .nv.info                  --------------------------
	.section	.nv.info,"",@"SHT_CUDA_INFO"
	.align	4


	//----- nvinfo : EIATTR_REGCOUNT
	.align		4
        /*0000*/ 	.byte	0x04, 0x2f
        /*0002*/ 	.short	(.L_2 - .L_1)
	.align		4
.L_1:
        /*0004*/ 	.word	index@(_Z5hellov)
        /*0008*/ 	.word	0x00000018


	//----- nvinfo : EIATTR_FRAME_SIZE
	.align		4
.L_2:
        /*000c*/ 	.byte	0x04, 0x11
        /*000e*/ 	.short	(.L_4 - .L_3)
	.align		4
.L_3:
        /*0010*/ 	.word	index@(_Z5hellov)
        /*0014*/ 	.word	0x00000018


	//----- nvinfo : EIATTR_MIN_STACK_SIZE
	.align		4
.L_4:
        /*0018*/ 	.byte	0x04, 0x12
        /*001a*/ 	.short	(.L_6 - .L_5)
	.align		4
.L_5:
        /*001c*/ 	.word	index@(_Z5hellov)
        /*0020*/ 	.word	0x00000018
.L_6:


//--------------------- .nv.compat                --------------------------
	.section	.nv.compat,"",@"SHT_CUDA_COMPAT_INFO"
	.align	4
        /*0000*/ 	.byte	0x02, 0x09, 0x00, 0x00, 0x02, 0x02, 0x01, 0x00, 0x02, 0x05, 0x05, 0x00, 0x03, 0x07, 0x01, 0x01
        /*0010*/ 	.byte	0x02, 0x03, 0x00, 0x00, 0x02, 0x06, 0x01, 0x00, 0x04, 0x0b, 0x08, 0x00, 0x09, 0x00, 0x00, 0x00
        /*0020*/ 	.byte	0x00, 0x00, 0x00, 0x00


//--------------------- .nv.info._Z5hellov        --------------------------
	.section	.nv.info._Z5hellov,"",@"SHT_CUDA_INFO"
	.sectionflags	@""
	.align	4


	//----- nvinfo : EIATTR_CUDA_API_VERSION
	.align		4
        /*0000*/ 	.byte	0x04, 0x37
        /*0002*/ 	.short	(.L_8 - .L_7)
.L_7:
        /*0004*/ 	.word	0x00000082


	//----- nvinfo : EIATTR_SPARSE_MMA_MASK
	.align		4
.L_8:
        /*0008*/ 	.byte	0x03, 0x50
        /*000a*/ 	.short	0x0000


	//----- nvinfo : EIATTR_MAXREG_COUNT
	.align		4
        /*000c*/ 	.byte	0x03, 0x1b
        /*000e*/ 	.short	0x00ff


	//----- nvinfo : EIATTR_EXTERNS
	.align		4
        /*0010*/ 	.byte	0x04, 0x0f
        /*0012*/ 	.short	(.L_10 - .L_9)


	//   ....[0]....
	.align		4
.L_9:
        /*0014*/ 	.word	index@(vprintf)


	//----- nvinfo : EIATTR_MERCURY_ISA_VERSION
	.align		4
.L_10:
        /*0018*/ 	.byte	0x03, 0x5f
        /*001a*/ 	.short	0x0101


	//----- nvinfo : EIATTR_VRC_CTA_INIT_COUNT
	.align		4
        /*001c*/ 	.byte	0x02, 0x4a
	.zero		1
	.zero		1


	//----- nvinfo : EIATTR_SYSCALL_OFFSETS
	.align		4
        /*0020*/ 	.byte	0x04, 0x46
        /*0022*/ 	.short	(.L_12 - .L_11)


	//   ....[0]....
.L_11:
        /*0024*/ 	.word	0x00000150


	//----- nvinfo : EIATTR_EXIT_INSTR_OFFSETS
	.align		4
.L_12:
        /*0028*/ 	.byte	0x04, 0x1c
        /*002a*/ 	.short	(.L_14 - .L_13)


	//   ....[0]....
.L_13:
        /*002c*/ 	.word	0x00000160


	//----- nvinfo : EIATTR_SW_WAR
	.align		4
.L_14:
        /*0030*/ 	.byte	0x04, 0x36
        /*0032*/ 	.short	(.L_16 - .L_15)
.L_15:
        /*0034*/ 	.word	0x00000008
.L_16:


//--------------------- .nv.callgraph             --------------------------
	.section	.nv.callgraph,"",@"SHT_CUDA_CALLGRAPH"
	.align	4
	.sectionentsize	8
	.align		4
        /*0000*/ 	.word	0x00000000
	.align		4
        /*0004*/ 	.word	0xffffffff
	.align		4
        /*0008*/ 	.word	index@(_Z5hellov)
	.align		4
        /*000c*/ 	.word	index@(vprintf)
	.align		4
        /*0010*/ 	.word	0x00000000
	.align		4
        /*0014*/ 	.word	0xfffffffe
	.align		4
        /*0018*/ 	.word	0x00000000
	.align		4
        /*001c*/ 	.word	0xfffffffd
	.align		4
        /*0020*/ 	.word	0x00000000
	.align		4
        /*0024*/ 	.word	0xfffffffc


//--------------------- .nv.constant4             --------------------------
	.section	.nv.constant4,"a",@progbits
	.align	8
	.align		8
.nv.constant4:
        /*0000*/ 	.dword	vprintf
	.align		8
        /*0008*/ 	.dword	$str


//--------------------- .text._Z5hellov           --------------------------
	.section	.text._Z5hellov,"ax",@progbits
	.align	128
        .global         _Z5hellov
        .type           _Z5hellov,@function
        .size           _Z5hellov,(.L_x_2 - _Z5hellov)
        .other          _Z5hellov,@"STO_CUDA_ENTRY STV_DEFAULT"
_Z5hellov:
.text._Z5hellov:
[----:B------:R-:W0:Y:S01]  /*0000*/  LDC R1, c[0x0][0x37c] ;  /* 0x0000df00ff017b82 */ /* 0x000e220000000800 */
[----:B------:R-:W1:Y:S01]  /*0010*/  S2R R8, SR_CTAID.X ;  /* 0x0000000000087919 */ /* 0x000e620000002500 */
[----:B0-----:R-:W-:Y:S01]  /*0020*/  VIADD R1, R1, 0xffffffe8 ;  /* 0xffffffe801017836 */ /* 0x001fe20000000000 */
[----:B------:R-:W-:Y:S01]  /*0030*/  MOV R0, 0x0 ;  /* 0x0000000000007802 */ /* 0x000fe20000000f00 */
[----:B------:R-:W0:Y:S01]  /*0040*/  LDCU UR4, c[0x0][0x2f8] ;  /* 0x00005f00ff0477ac */ /* 0x000e220008000800 */
[----:B------:R-:W1:Y:S03]  /*0050*/  S2R R9, SR_CTAID.Y ;  /* 0x0000000000097919 */ /* 0x000e660000002600 */
[----:B------:R2:W3:Y:S01]  /*0060*/  LDC.64 R2, c[0x4][R0] ;  /* 0x0100000000027b82 */ /* 0x0004e20000000a00 */
[----:B------:R-:W4:Y:S01]  /*0070*/  LDCU.64 UR6, c[0x4][0x8] ;  /* 0x01000100ff0677ac */ /* 0x000f220008000a00 */
[----:B------:R-:W5:Y:S01]  /*0080*/  S2R R10, SR_CTAID.Z ;  /* 0x00000000000a7919 */ /* 0x000f620000002700 */
[----:B------:R-:W2:Y:S01]  /*0090*/  LDCU UR5, c[0x0][0x2fc] ;  /* 0x00005f80ff0577ac */ /* 0x000ea20008000800 */
[----:B------:R-:W5:Y:S01]  /*00a0*/  S2R R11, SR_TID.X ;  /* 0x00000000000b7919 */ /* 0x000f620000002100 */
[----:B------:R-:W5:Y:S01]  /*00b0*/  S2R R12, SR_TID.Y ;  /* 0x00000000000c7919 */ /* 0x000f620000002200 */
[----:B------:R-:W5:Y:S01]  /*00c0*/  S2R R13, SR_TID.Z ;  /* 0x00000000000d7919 */ /* 0x000f620000002300 */
[----:B0-----:R-:W-:Y:S01]  /*00d0*/  IADD3 R6, P0, PT, R1, UR4, RZ ;  /* 0x0000000401067c10 */ /* 0x001fe2000ff1e0ff */
[----:B----4-:R-:W-:Y:S01]  /*00e0*/  IMAD.U32 R4, RZ, RZ, UR6 ;  /* 0x00000006ff047e24 */ /* 0x010fe2000f8e00ff */
[----:B------:R-:W-:-:S03]  /*00f0*/  MOV R5, UR7 ;  /* 0x0000000700057c02 */ /* 0x000fc60008000f00 */
[----:B--2---:R-:W-:Y:S01]  /*0100*/  IMAD.X R7, RZ, RZ, UR5, P0 ;  /* 0x00000005ff077e24 */ /* 0x004fe200080e06ff */
[----:B-1----:R0:W-:Y:S04]  /*0110*/  STL.64 [R1], R8 ;  /* 0x0000000801007387 */ /* 0x0021e80000100a00 */
[----:B-----5:R0:W-:Y:S04]  /*0120*/  STL.64 [R1+0x8], R10 ;  /* 0x0000080a01007387 */ /* 0x0201e80000100a00 */
[----:B------:R0:W-:Y:S02]  /*0130*/  STL.64 [R1+0x10], R12 ;  /* 0x0000100c01007387 */ /* 0x0001e40000100a00 */
[----:B------:R-:W-:-:S07]  /*0140*/  LEPC R20, `(.L_x_0) ;  /* 0x000000001014794e */ /* 0x000fce0000000000 */
[----:B0--3--:R-:W-:Y:S05]  /*0150*/  CALL.ABS.NOINC R2 ;  /* 0x0000000002007343 */ /* 0x009fea0003c00000 */
.L_x_0:
[----:B------:R-:W-:Y:S05]  /*0160*/  EXIT ;  /* 0x000000000000794d */ /* 0x000fea0003800000 */
.L_x_1:
[----:B------:R-:W-:-:S00]  /*0170*/  BRA `(.L_x_1) ;  /* 0xfffffffc00fc7947 */ /* 0x000fc0000383ffff */
[----:B------:R-:W-:-:S00]  /*0180*/  NOP ;  /* 0x0000000000007918 */ /* 0x000fc00000000000 */
[----:B------:R-:W-:-:S00]  /*0190*/  NOP ;  /* 0x0000000000007918 */ /* 0x000fc00000000000 */
[----:B------:R-:W-:-:S00]  /*01a0*/  NOP ;  /* 0x0000000000007918 */ /* 0x000fc00000000000 */
[----:B------:R-:W-:-:S00]  /*01b0*/  NOP ;  /* 0x0000000000007918 */ /* 0x000fc00000000000 */
[----:B------:R-:W-:-:S00]  /*01c0*/  NOP ;  /* 0x0000000000007918 */ /* 0x000fc00000000000 */
[----:B------:R-:W-:-:S00]  /*01d0*/  NOP ;  /* 0x0000000000007918 */ /* 0x000fc00000000000 */
[----:B------:R-:W-:-:S00]  /*01e0*/  NOP ;  /* 0x0000000000007918 */ /* 0x000fc00000000000 */
[----:B------:R-:W-:-:S00]  /*01f0*/  NOP ;  /* 0x0000000000007918 */ /* 0x000fc00000000000 */
.L_x_2:


//--------------------- .nv.global.init           --------------------------
	.section	.nv.global.init,"aw",@progbits
.nv.global.init:
	.type		$str,@object
	.size		$str,(.L_0 - $str)
$str:
        /*0000*/ 	.byte	0x42, 0x6c, 0x6f, 0x63, 0x6b, 0x20, 0x49, 0x64, 0x3a, 0x20, 0x25, 0x64, 0x2c, 0x20, 0x54, 0x68
        /*0010*/ 	.byte	0x72, 0x65, 0x61, 0x64, 0x20, 0x49, 0x64, 0x3a, 0x20, 0x25, 0x64, 0x00
.L_0:


//--------------------- .nv.shared.reserved.0     --------------------------
	.section	.nv.shared.reserved.0,"aw",@nobits
	.weak		__nv_reservedSMEM_offset_0_alias
	.size		__nv_reservedSMEM_offset_0_alias, 0, 64
	.other		__nv_reservedSMEM_offset_0_alias,@"STO_CUDA_RESERVED_SHARED STV_DEFAULT"
__nv_reservedSMEM_offset_0_alias:
	.zero		0
	.zero		64


//--------------------- .nv.constant0._Z5hellov   --------------------------
	.section	.nv.constant0._Z5hellov,"a",@progbits
	.sectionflags	@""
	.align	4
.nv.constant0._Z5hellov:
	.zero		896


//--------------------- SYMBOLS --------------------------

	.type		.nv.reservedSmem.offset0,@object
	.size		.nv.reservedSmem.offset0,0x4
	.type		vprintf,@function
